	.headerflags	@"EF_CUDA_TEXMODE_UNIFIED EF_CUDA_64BIT_ADDRESS EF_CUDA_ACCELERATORS EF_CUDA_SM90 EF_CUDA_VIRTUAL_SM(EF_CUDA_SM90)"
	.elftype	@"ET_EXEC"


//--------------------- .nv.info                  --------------------------
	.section	.nv.info,"",@"SHT_CUDA_INFO"
	.align	4


	//----- nvinfo : EIATTR_REGCOUNT
	.align		4
        /*0000*/ 	.byte	0x04, 0x2f
        /*0002*/ 	.short	(.L_1 - .L_0)
	.align		4
.L_0:
        /*0004*/ 	.word	index@(triton_poi_fused__to_copy_add_arange_clamp_mul_sub_11)
        /*0008*/ 	.word	0x0000000a


	//----- nvinfo : EIATTR_MIN_STACK_SIZE
	.align		4
.L_1:
        /*000c*/ 	.byte	0x04, 0x12
        /*000e*/ 	.short	(.L_3 - .L_2)
	.align		4
.L_2:
        /*0010*/ 	.word	index@(triton_poi_fused__to_copy_add_arange_clamp_mul_sub_11)
        /*0014*/ 	.word	0x00000000


	//----- nvinfo : EIATTR_FRAME_SIZE
	.align		4
.L_3:
        /*0018*/ 	.byte	0x04, 0x11
        /*001a*/ 	.short	(.L_5 - .L_4)
	.align		4
.L_4:
        /*001c*/ 	.word	index@(triton_poi_fused__to_copy_add_arange_clamp_mul_sub_11)
        /*0020*/ 	.word	0x00000000


	//----- nvinfo : EIATTR_MIN_STACK_SIZE
	.align		4
.L_5:
        /*0024*/ 	.byte	0x04, 0x12
        /*0026*/ 	.short	(.L_7 - .L_6)
	.align		4
.L_6:
        /*0028*/ 	.word	index@(triton_poi_fused__to_copy_add_arange_clamp_mul_sub_11)
        /*002c*/ 	.word	0x00000000
.L_7:


//--------------------- .nv.info.triton_poi_fused__to_copy_add_arange_clamp_mul_sub_11 --------------------------
	.section	.nv.info.triton_poi_fused__to_copy_add_arange_clamp_mul_sub_11,"",@"SHT_CUDA_INFO"
	.sectionflags	@""
	.align	4


	//----- nvinfo : EIATTR_CUDA_API_VERSION
	.align		4
        /*0000*/ 	.byte	0x04, 0x37
        /*0002*/ 	.short	(.L_9 - .L_8)
.L_8:
        /*0004*/ 	.word	0x0000007c


	//----- nvinfo : EIATTR_KPARAM_INFO
	.align		4
.L_9:
        /*0008*/ 	.byte	0x04, 0x17
        /*000a*/ 	.short	(.L_11 - .L_10)
.L_10:
        /*000c*/ 	.word	0x00000000
        /*0010*/ 	.short	0x0001
        /*0012*/ 	.short	0x0008
        /*0014*/ 	.byte	0x00, 0xf0, 0x11, 0x00


	//----- nvinfo : EIATTR_KPARAM_INFO
	.align		4
.L_11:
        /*0018*/ 	.byte	0x04, 0x17
        /*001a*/ 	.short	(.L_13 - .L_12)
.L_12:
        /*001c*/ 	.word	0x00000000
        /*0020*/ 	.short	0x0000
        /*0022*/ 	.short	0x0000
        /*0024*/ 	.byte	0x00, 0xf4, 0x21, 0x00


	//----- nvinfo : EIATTR_SPARSE_MMA_MASK
	.align		4
.L_13:
        /*0028*/ 	.byte	0x03, 0x50
        /*002a*/ 	.short	0x0000


	//----- nvinfo : EIATTR_MAXREG_COUNT
	.align		4
        /*002c*/ 	.byte	0x03, 0x1b
        /*002e*/ 	.short	0x00ff


	//----- nvinfo : EIATTR_EXIT_INSTR_OFFSETS
	.align		4
        /*0030*/ 	.byte	0x04, 0x1c
        /*0032*/ 	.short	(.L_15 - .L_14)


	//   ....[0]....
.L_14:
        /*0034*/ 	.word	0x00000110


	//   ....[1]....
        /*0038*/ 	.word	0x00000140


	//----- nvinfo : EIATTR_REQNTID
	.align		4
.L_15:
        /*003c*/ 	.byte	0x04, 0x10
        /*003e*/ 	.short	(.L_17 - .L_16)
.L_16:
        /*0040*/ 	.word	0x00000020
        /*0044*/ 	.word	0x00000001
        /*0048*/ 	.word	0x00000001


	//----- nvinfo : EIATTR_CBANK_PARAM_SIZE
	.align		4
.L_17:
        /*004c*/ 	.byte	0x03, 0x19
        /*004e*/ 	.short	0x000c


	//----- nvinfo : EIATTR_PARAM_CBANK
	.align		4
        /*0050*/ 	.byte	0x04, 0x0a
        /*0052*/ 	.short	(.L_19 - .L_18)
	.align		4
.L_18:
        /*0054*/ 	.word	index@(.nv.constant0.triton_poi_fused__to_copy_add_arange_clamp_mul_sub_11)
        /*0058*/ 	.short	0x0210
        /*005a*/ 	.short	0x000c


	//----- nvinfo : EIATTR_SW_WAR
	.align		4
.L_19:
        /*005c*/ 	.byte	0x04, 0x36
        /*005e*/ 	.short	(.L_21 - .L_20)
.L_20:
        /*0060*/ 	.word	0x00000008
.L_21:


//--------------------- .nv.callgraph             --------------------------
	.section	.nv.callgraph,"",@"SHT_CUDA_CALLGRAPH"
	.align	4
	.sectionentsize	8
	.align		4
        /*0000*/ 	.word	0x00000000
	.align		4
        /*0004*/ 	.word	0xffffffff
	.align		4
        /*0008*/ 	.word	0x00000000
	.align		4
        /*000c*/ 	.word	0xfffffffe
	.align		4
        /*0010*/ 	.word	0x00000000
	.align		4
        /*0014*/ 	.word	0xfffffffd
	.align		4
        /*0018*/ 	.word	0x00000000
	.align		4
        /*001c*/ 	.word	0xfffffffc


//--------------------- .text.triton_poi_fused__to_copy_add_arange_clamp_mul_sub_11 --------------------------
	.section	.text.triton_poi_fused__to_copy_add_arange_clamp_mul_sub_11,"ax",@progbits
	.align	128
        .global         triton_poi_fused__to_copy_add_arange_clamp_mul_sub_11
        .type           triton_poi_fused__to_copy_add_arange_clamp_mul_sub_11,@function
        .size           triton_poi_fused__to_copy_add_arange_clamp_mul_sub_11,(.L_x_1 - triton_poi_fused__to_copy_add_arange_clamp_mul_sub_11)
        .other          triton_poi_fused__to_copy_add_arange_clamp_mul_sub_11,@"STO_CUDA_ENTRY STV_DEFAULT"
triton_poi_fused__to_copy_add_arange_clamp_mul_sub_11:
.text.triton_poi_fused__to_copy_add_arange_clamp_mul_sub_11:
[----:B------:R-:W0:Y:S02]  /*0000*/  LDC R1, c[0x0][0x28] ;  /* 0x00000a00ff017b82 */ /* 0x000e240000000800 */
[----:B------:R-:W1:Y:S01]  /*0010*/  S2R R6, SR_TID.X ;  /* 0x0000000000067919 */ /* 0x000e620000002100 */
[----:B------:R-:W-:Y:S01]  /*0020*/  IMAD.MOV.U32 R3, RZ, RZ, 0x3f000000 ;  /* 0x3f000000ff037424 */ /* 0x000fe200078e00ff */
[----:B------:R-:W2:Y:S01]  /*0030*/  S2R R5, SR_CTAID.X ;  /* 0x0000000000057919 */ /* 0x000ea20000002500 */
[C---:B-1----:R-:W-:Y:S02]  /*0040*/  LOP3.LUT R0, R6.reuse, 0xf, RZ, 0xc0, !PT ;  /* 0x0000000f06007812 */ /* 0x042fe400078ec0ff */
[----:B------:R-:W-:-:S03]  /*0050*/  LOP3.LUT P0, RZ, R6, 0x10, RZ, 0xc0, !PT ;  /* 0x0000001006ff7812 */ /* 0x000fc6000780c0ff */
[----:B--2---:R-:W-:-:S05]  /*0060*/  IMAD R5, R5, 0x10, R0 ;  /* 0x0000001005057824 */ /* 0x004fca00078e0200 */
[----:B------:R-:W-:Y:S02]  /*0070*/  I2FP.F32.S32 R0, R5 ;  /* 0x0000000500007245 */ /* 0x000fe40000201400 */
[----:B------:R-:W-:-:S03]  /*0080*/  ISETP.LT.AND P0, PT, R5, 0x10, !P0 ;  /* 0x000000100500780c */ /* 0x000fc60004701270 */
[----:B------:R-:W-:-:S04]  /*0090*/  FADD R0, R0, 0.5 ;  /* 0x3f00000000007421 */ /* 0x000fc80000000000 */
[----:B------:R-:W-:Y:S02]  /*00a0*/  FFMA R0, R0, R3, -0.5 ;  /* 0xbf00000000007423 */ /* 0x000fe40000000003 */
[----:B------:R-:W1:Y:S03]  /*00b0*/  LDC.64 R2, c[0x0][0x210] ;  /* 0x00008400ff027b82 */ /* 0x000e660000000a00 */
[----:B------:R-:W-:-:S04]  /*00c0*/  FMNMX R0, RZ, R0, !PT ;  /* 0x00000000ff007209 */ /* 0x000fc80007800000 */
[----:B------:R-:W2:Y:S02]  /*00d0*/  F2I.TRUNC.NTZ R4, R0 ;  /* 0x0000000000047305 */ /* 0x000ea4000020f100 */
[----:B--2---:R-:W-:Y:S01]  /*00e0*/  I2FP.F32.S32 R7, R4 ;  /* 0x0000000400077245 */ /* 0x004fe20000201400 */
[----:B-1----:R-:W-:-:S04]  /*00f0*/  IMAD.WIDE R2, R5, 0x4, R2 ;  /* 0x0000000405027825 */ /* 0x002fc800078e0202 */
[----:B------:R-:W-:Y:S01]  /*0100*/  FADD.SAT R7, R0, -R7 ;  /* 0x8000000700077221 */ /* 0x000fe20000002000 */
[----:B------:R-:W-:Y:S06]  /*0110*/  @!P0 EXIT ;  /* 0x000000000000894d */ /* 0x000fec0003800000 */
[----:B------:R-:W-:Y:S02]  /*0120*/  ULDC.64 UR4, c[0x0][0x208] ;  /* 0x0000820000047ab9 */ /* 0x000fe40000000a00 */
[----:B------:R-:W-:Y:S01]  /*0130*/  STG.E desc[UR4][R2.64], R7 ;  /* 0x0000000702007986 */ /* 0x000fe2000c101904 */
[----:B------:R-:W-:Y:S05]  /*0140*/  EXIT ;  /* 0x000000000000794d */ /* 0x000fea0003800000 */
.L_x_0:
[----:B------:R-:W-:-:S00]  /*0150*/  BRA `(.L_x_0) ;  /* 0xfffffffc00fc7947 */ /* 0x000fc0000383ffff */
[----:B------:R-:W-:-:S00]  /*0160*/  NOP ;  /* 0x0000000000007918 */ /* 0x000fc00000000000 */
        /* <DEDUP_REMOVED lines=9> */
.L_x_1:


//--------------------- .nv.constant0.triton_poi_fused__to_copy_add_arange_clamp_mul_sub_11 --------------------------
	.section	.nv.constant0.triton_poi_fused__to_copy_add_arange_clamp_mul_sub_11,"a",@progbits
	.sectionflags	@""
	.align	4
.nv.constant0.triton_poi_fused__to_copy_add_arange_clamp_mul_sub_11:
	.zero		540
